//
// Generated by NVIDIA NVVM Compiler
//
// Compiler Build ID: CL-36424714
// Cuda compilation tools, release 13.0, V13.0.88
// Based on NVVM 20.0.0
//

.version 9.0
.target sm_100
.address_size 64

	// .globl	_Z16grayscale_kernalPfS_iii

.visible .entry _Z16grayscale_kernalPfS_iii(
	.param .u64 .ptr .align 1 _Z16grayscale_kernalPfS_iii_param_0,
	.param .u64 .ptr .align 1 _Z16grayscale_kernalPfS_iii_param_1,
	.param .u32 _Z16grayscale_kernalPfS_iii_param_2,
	.param .u32 _Z16grayscale_kernalPfS_iii_param_3,
	.param .u32 _Z16grayscale_kernalPfS_iii_param_4
)
{
	.reg .pred 	%p<13>;
	.reg .b32 	%r<46>;
	.reg .b32 	%f<85>;
	.reg .b64 	%rd<16>;

	ld.param.u64 	%rd4, [_Z16grayscale_kernalPfS_iii_param_0];
	ld.param.u64 	%rd3, [_Z16grayscale_kernalPfS_iii_param_1];
	ld.param.u32 	%r25, [_Z16grayscale_kernalPfS_iii_param_2];
	ld.param.u32 	%r27, [_Z16grayscale_kernalPfS_iii_param_3];
	ld.param.u32 	%r26, [_Z16grayscale_kernalPfS_iii_param_4];
	cvta.to.global.u64 	%rd1, %rd4;
	mov.u32 	%r29, %ctaid.x;
	mov.u32 	%r30, %ntid.x;
	mov.u32 	%r31, %tid.x;
	mad.lo.s32 	%r1, %r29, %r30, %r31;
	mov.u32 	%r32, %ctaid.y;
	mov.u32 	%r33, %ntid.y;
	mov.u32 	%r34, %tid.y;
	mad.lo.s32 	%r35, %r32, %r33, %r34;
	setp.ge.s32 	%p1, %r1, %r26;
	setp.ge.s32 	%p2, %r35, %r27;
	or.pred  	%p3, %p1, %p2;
	@%p3 bra 	$L__BB0_15;
	mad.lo.s32 	%r3, %r26, %r35, %r1;
	setp.lt.s32 	%p4, %r25, 1;
	mov.f32 	%f84, 0f00000000;
	@%p4 bra 	$L__BB0_14;
	mul.lo.s32 	%r4, %r3, %r25;
	and.b32  	%r5, %r25, 15;
	setp.lt.u32 	%p5, %r25, 16;
	mov.f32 	%f84, 0f00000000;
	mov.b32 	%r42, 0;
	@%p5 bra 	$L__BB0_5;
	and.b32  	%r42, %r25, 2147483632;
	neg.s32 	%r40, %r42;
	add.s64 	%rd2, %rd1, 32;
	mov.f32 	%f84, 0f00000000;
	mov.u32 	%r39, %r4;
$L__BB0_4:
	.pragma "nounroll";
	mul.wide.s32 	%rd5, %r39, 4;
	add.s64 	%rd6, %rd2, %rd5;
	ld.global.f32 	%f18, [%rd6+-32];
	add.f32 	%f19, %f84, %f18;
	ld.global.f32 	%f20, [%rd6+-28];
	add.f32 	%f21, %f19, %f20;
	ld.global.f32 	%f22, [%rd6+-24];
	add.f32 	%f23, %f21, %f22;
	ld.global.f32 	%f24, [%rd6+-20];
	add.f32 	%f25, %f23, %f24;
	ld.global.f32 	%f26, [%rd6+-16];
	add.f32 	%f27, %f25, %f26;
	ld.global.f32 	%f28, [%rd6+-12];
	add.f32 	%f29, %f27, %f28;
	ld.global.f32 	%f30, [%rd6+-8];
	add.f32 	%f31, %f29, %f30;
	ld.global.f32 	%f32, [%rd6+-4];
	add.f32 	%f33, %f31, %f32;
	ld.global.f32 	%f34, [%rd6];
	add.f32 	%f35, %f33, %f34;
	ld.global.f32 	%f36, [%rd6+4];
	add.f32 	%f37, %f35, %f36;
	ld.global.f32 	%f38, [%rd6+8];
	add.f32 	%f39, %f37, %f38;
	ld.global.f32 	%f40, [%rd6+12];
	add.f32 	%f41, %f39, %f40;
	ld.global.f32 	%f42, [%rd6+16];
	add.f32 	%f43, %f41, %f42;
	ld.global.f32 	%f44, [%rd6+20];
	add.f32 	%f45, %f43, %f44;
	ld.global.f32 	%f46, [%rd6+24];
	add.f32 	%f47, %f45, %f46;
	ld.global.f32 	%f48, [%rd6+28];
	add.f32 	%f84, %f47, %f48;
	add.s32 	%r40, %r40, 16;
	add.s32 	%r39, %r39, 16;
	setp.ne.s32 	%p6, %r40, 0;
	@%p6 bra 	$L__BB0_4;
$L__BB0_5:
	setp.eq.s32 	%p7, %r5, 0;
	@%p7 bra 	$L__BB0_14;
	and.b32  	%r13, %r25, 7;
	setp.lt.u32 	%p8, %r5, 8;
	@%p8 bra 	$L__BB0_8;
	add.s32 	%r37, %r42, %r4;
	mul.wide.s32 	%rd7, %r37, 4;
	add.s64 	%rd8, %rd1, %rd7;
	ld.global.f32 	%f50, [%rd8];
	add.f32 	%f51, %f84, %f50;
	ld.global.f32 	%f52, [%rd8+4];
	add.f32 	%f53, %f51, %f52;
	ld.global.f32 	%f54, [%rd8+8];
	add.f32 	%f55, %f53, %f54;
	ld.global.f32 	%f56, [%rd8+12];
	add.f32 	%f57, %f55, %f56;
	ld.global.f32 	%f58, [%rd8+16];
	add.f32 	%f59, %f57, %f58;
	ld.global.f32 	%f60, [%rd8+20];
	add.f32 	%f61, %f59, %f60;
	ld.global.f32 	%f62, [%rd8+24];
	add.f32 	%f63, %f61, %f62;
	ld.global.f32 	%f64, [%rd8+28];
	add.f32 	%f84, %f63, %f64;
	add.s32 	%r42, %r42, 8;
$L__BB0_8:
	setp.eq.s32 	%p9, %r13, 0;
	@%p9 bra 	$L__BB0_14;
	and.b32  	%r16, %r25, 3;
	setp.lt.u32 	%p10, %r13, 4;
	@%p10 bra 	$L__BB0_11;
	add.s32 	%r38, %r42, %r4;
	mul.wide.s32 	%rd9, %r38, 4;
	add.s64 	%rd10, %rd1, %rd9;
	ld.global.f32 	%f66, [%rd10];
	add.f32 	%f67, %f84, %f66;
	ld.global.f32 	%f68, [%rd10+4];
	add.f32 	%f69, %f67, %f68;
	ld.global.f32 	%f70, [%rd10+8];
	add.f32 	%f71, %f69, %f70;
	ld.global.f32 	%f72, [%rd10+12];
	add.f32 	%f84, %f71, %f72;
	add.s32 	%r42, %r42, 4;
$L__BB0_11:
	setp.eq.s32 	%p11, %r16, 0;
	@%p11 bra 	$L__BB0_14;
	add.s32 	%r45, %r42, %r4;
	neg.s32 	%r44, %r16;
$L__BB0_13:
	.pragma "nounroll";
	mul.wide.s32 	%rd11, %r45, 4;
	add.s64 	%rd12, %rd1, %rd11;
	ld.global.f32 	%f73, [%rd12];
	add.f32 	%f84, %f84, %f73;
	add.s32 	%r45, %r45, 1;
	add.s32 	%r44, %r44, 1;
	setp.ne.s32 	%p12, %r44, 0;
	@%p12 bra 	$L__BB0_13;
$L__BB0_14:
	cvt.rn.f32.s32 	%f74, %r25;
	div.rn.f32 	%f75, %f84, %f74;
	cvta.to.global.u64 	%rd13, %rd3;
	mul.wide.s32 	%rd14, %r3, 4;
	add.s64 	%rd15, %rd13, %rd14;
	st.global.f32 	[%rd15], %f75;
$L__BB0_15:
	ret;

}


// ===== COMPILED SASS (sm_100) =====

	.target	sm_100

	.elftype	@"ET_EXEC"


//--------------------- .note.nv.tkinfo           --------------------------
	.section	.note.nv.tkinfo,"",@"SHT_NOTE"
	.sectionflags	@"SHF_NOTE_NV_TKINFO"
	.tkinfo
        /*0018*/ 	.word	0x00000002
        /*0030*/ 	.string	""
        /*0030*/ 	.string	"ptxas"
        /*0030*/ 	.string	"Cuda compilation tools, release 13.0, V13.0.88"
        /*0030*/ 	.string	"Build cuda_13.0.r13.0/compiler.36424714_0"
        /*0030*/ 	.string	"-arch sm_100 -m 64 "



//--------------------- .note.nv.cuinfo           --------------------------
	.section	.note.nv.cuinfo,"",@"SHT_NOTE"
	.sectionflags	@"SHF_NOTE_NV_CUINFO"
        /*0018*/ 	.short	0x0002
        /*001a*/ 	.short	0x0064
        /*001c*/ 	.short	0x0082
	.zero		2


//--------------------- .nv.info                  --------------------------
	.section	.nv.info,"",@"SHT_CUDA_INFO"
	.align	4


	//----- nvinfo : EIATTR_REGCOUNT
	.align		4
        /*0000*/ 	.byte	0x04, 0x2f
        /*0002*/ 	.short	(.L_1 - .L_0)
	.align		4
.L_0:
        /*0004*/ 	.word	index@(_Z16grayscale_kernalPfS_iii)
        /*0008*/ 	.word	0x0000001f


	//----- nvinfo : EIATTR_FRAME_SIZE
	.align		4
.L_1:
        /*000c*/ 	.byte	0x04, 0x11
        /*000e*/ 	.short	(.L_3 - .L_2)
	.align		4
.L_2:
        /*0010*/ 	.word	index@($__internal_0_$__cuda_sm3x_div_rn_noftz_f32_slowpath)
        /*0014*/ 	.word	0x00000000


	//----- nvinfo : EIATTR_FRAME_SIZE
	.align		4
.L_3:
        /*0018*/ 	.byte	0x04, 0x11
        /*001a*/ 	.short	(.L_5 - .L_4)
	.align		4
.L_4:
        /*001c*/ 	.word	index@(_Z16grayscale_kernalPfS_iii)
        /*0020*/ 	.word	0x00000000


	//----- nvinfo : EIATTR_MIN_STACK_SIZE
	.align		4
.L_5:
        /*0024*/ 	.byte	0x04, 0x12
        /*0026*/ 	.short	(.L_7 - .L_6)
	.align		4
.L_6:
        /*0028*/ 	.word	index@(_Z16grayscale_kernalPfS_iii)
        /*002c*/ 	.word	0x00000000
.L_7:


//--------------------- .nv.compat                --------------------------
	.section	.nv.compat,"",@"SHT_CUDA_COMPAT_INFO"
	.align	4
        /*0000*/ 	.byte	0x02, 0x09, 0x00, 0x00, 0x02, 0x02, 0x01, 0x00, 0x02, 0x05, 0x05, 0x00, 0x03, 0x07, 0x01, 0x01
        /*0010*/ 	.byte	0x02, 0x03, 0x00, 0x00, 0x02, 0x06, 0x01, 0x00, 0x04, 0x0b, 0x08, 0x00, 0x01, 0x00, 0x00, 0x00
        /*0020*/ 	.byte	0x00, 0x00, 0x00, 0x00


//--------------------- .nv.info._Z16grayscale_kernalPfS_iii --------------------------
	.section	.nv.info._Z16grayscale_kernalPfS_iii,"",@"SHT_CUDA_INFO"
	.sectionflags	@""
	.align	4


	//----- nvinfo : EIATTR_CUDA_API_VERSION
	.align		4
        /*0000*/ 	.byte	0x04, 0x37
        /*0002*/ 	.short	(.L_9 - .L_8)
.L_8:
        /*0004*/ 	.word	0x00000082


	//----- nvinfo : EIATTR_KPARAM_INFO
	.align		4
.L_9:
        /*0008*/ 	.byte	0x04, 0x17
        /*000a*/ 	.short	(.L_11 - .L_10)
.L_10:
        /*000c*/ 	.word	0x00000000
        /*0010*/ 	.short	0x0004
        /*0012*/ 	.short	0x0018
        /*0014*/ 	.byte	0x00, 0xf0, 0x11, 0x00


	//----- nvinfo : EIATTR_KPARAM_INFO
	.align		4
.L_11:
        /*0018*/ 	.byte	0x04, 0x17
        /*001a*/ 	.short	(.L_13 - .L_12)
.L_12:
        /*001c*/ 	.word	0x00000000
        /*0020*/ 	.short	0x0003
        /*0022*/ 	.short	0x0014
        /*0024*/ 	.byte	0x00, 0xf0, 0x11, 0x00


	//----- nvinfo : EIATTR_KPARAM_INFO
	.align		4
.L_13:
        /*0028*/ 	.byte	0x04, 0x17
        /*002a*/ 	.short	(.L_15 - .L_14)
.L_14:
        /*002c*/ 	.word	0x00000000
        /*0030*/ 	.short	0x0002
        /*0032*/ 	.short	0x0010
        /*0034*/ 	.byte	0x00, 0xf0, 0x11, 0x00


	//----- nvinfo : EIATTR_KPARAM_INFO
	.align		4
.L_15:
        /*0038*/ 	.byte	0x04, 0x17
        /*003a*/ 	.short	(.L_17 - .L_16)
.L_16:
        /*003c*/ 	.word	0x00000000
        /*0040*/ 	.short	0x0001
        /*0042*/ 	.short	0x0008
        /*0044*/ 	.byte	0x00, 0xf5, 0x21, 0x00


	//----- nvinfo : EIATTR_KPARAM_INFO
	.align		4
.L_17:
        /*0048*/ 	.byte	0x04, 0x17
        /*004a*/ 	.short	(.L_19 - .L_18)
.L_18:
        /*004c*/ 	.word	0x00000000
        /*0050*/ 	.short	0x0000
        /*0052*/ 	.short	0x0000
        /*0054*/ 	.byte	0x00, 0xf5, 0x21, 0x00


	//----- nvinfo : EIATTR_SPARSE_MMA_MASK
	.align		4
.L_19:
        /*0058*/ 	.byte	0x03, 0x50
        /*005a*/ 	.short	0x0000


	//----- nvinfo : EIATTR_MAXREG_COUNT
	.align		4
        /*005c*/ 	.byte	0x03, 0x1b
        /*005e*/ 	.short	0x00ff


	//----- nvinfo : EIATTR_MERCURY_ISA_VERSION
	.align		4
        /*0060*/ 	.byte	0x03, 0x5f
        /*0062*/ 	.short	0x0101


	//----- nvinfo : EIATTR_VRC_CTA_INIT_COUNT
	.align		4
        /*0064*/ 	.byte	0x02, 0x4a
	.zero		1
	.zero		1


	//----- nvinfo : EIATTR_EXIT_INSTR_OFFSETS
	.align		4
        /*0068*/ 	.byte	0x04, 0x1c
        /*006a*/ 	.short	(.L_21 - .L_20)


	//   ....[0]....
.L_20:
        /*006c*/ 	.word	0x000000d0


	//   ....[1]....
        /*0070*/ 	.word	0x000008f0


	//----- nvinfo : EIATTR_CRS_STACK_SIZE
	.align		4
.L_21:
        /*0074*/ 	.byte	0x04, 0x1e
        /*0076*/ 	.short	(.L_23 - .L_22)
.L_22:
        /*0078*/ 	.word	0x00000000


	//----- nvinfo : EIATTR_CBANK_PARAM_SIZE
	.align		4
.L_23:
        /*007c*/ 	.byte	0x03, 0x19
        /*007e*/ 	.short	0x001c


	//----- nvinfo : EIATTR_PARAM_CBANK
	.align		4
        /*0080*/ 	.byte	0x04, 0x0a
        /*0082*/ 	.short	(.L_25 - .L_24)
	.align		4
.L_24:
        /*0084*/ 	.word	index@(.nv.constant0._Z16grayscale_kernalPfS_iii)
        /*0088*/ 	.short	0x0380
        /*008a*/ 	.short	0x001c


	//----- nvinfo : EIATTR_SW_WAR
	.align		4
.L_25:
        /*008c*/ 	.byte	0x04, 0x36
        /*008e*/ 	.short	(.L_27 - .L_26)
.L_26:
        /*0090*/ 	.word	0x00000008
.L_27:


//--------------------- .nv.callgraph             --------------------------
	.section	.nv.callgraph,"",@"SHT_CUDA_CALLGRAPH"
	.align	4
	.sectionentsize	8
	.align		4
        /*0000*/ 	.word	0x00000000
	.align		4
        /*0004*/ 	.word	0xffffffff
	.align		4
        /*0008*/ 	.word	0x00000000
	.align		4
        /*000c*/ 	.word	0xfffffffe
	.align		4
        /*0010*/ 	.word	0x00000000
	.align		4
        /*0014*/ 	.word	0xfffffffd
	.align		4
        /*0018*/ 	.word	0x00000000
	.align		4
        /*001c*/ 	.word	0xfffffffc


//--------------------- .text._Z16grayscale_kernalPfS_iii --------------------------
	.section	.text._Z16grayscale_kernalPfS_iii,"ax",@progbits
	.align	128
        .global         _Z16grayscale_kernalPfS_iii
        .type           _Z16grayscale_kernalPfS_iii,@function
        .size           _Z16grayscale_kernalPfS_iii,(.L_x_20 - _Z16grayscale_kernalPfS_iii)
        .other          _Z16grayscale_kernalPfS_iii,@"STO_CUDA_ENTRY STV_DEFAULT"
_Z16grayscale_kernalPfS_iii:
.text._Z16grayscale_kernalPfS_iii:
[----:B------:R-:W-:Y:S01]  /*0000*/  LDC R1, c[0x0][0x37c] ;  /* 0x0000df00ff017b82 */ /* 0x000fe20000000800 */
[----:B------:R-:W0:Y:S07]  /*0010*/  S2R R0, SR_TID.Y ;  /* 0x0000000000007919 */ /* 0x000e2e0000002200 */
[----:B------:R-:W1:Y:S01]  /*0020*/  LDC R2, c[0x0][0x360] ;  /* 0x0000d800ff027b82 */ /* 0x000e620000000800 */
[----:B------:R-:W2:Y:S01]  /*0030*/  LDCU UR6, c[0x0][0x394] ;  /* 0x00007280ff0677ac */ /* 0x000ea20008000800 */
[----:B------:R-:W1:Y:S01]  /*0040*/  S2R R5, SR_TID.X ;  /* 0x0000000000057919 */ /* 0x000e620000002100 */
[----:B------:R-:W3:Y:S05]  /*0050*/  LDCU UR7, c[0x0][0x398] ;  /* 0x00007300ff0777ac */ /* 0x000eea0008000800 */
[----:B------:R-:W0:Y:S08]  /*0060*/  S2UR UR5, SR_CTAID.Y ;  /* 0x00000000000579c3 */ /* 0x000e300000002600 */
[----:B------:R-:W0:Y:S08]  /*0070*/  LDC R3, c[0x0][0x364] ;  /* 0x0000d900ff037b82 */ /* 0x000e300000000800 */
[----:B------:R-:W1:Y:S01]  /*0080*/  S2UR UR4, SR_CTAID.X ;  /* 0x00000000000479c3 */ /* 0x000e620000002500 */
[----:B0-----:R-:W-:-:S05]  /*0090*/  IMAD R3, R3, UR5, R0 ;  /* 0x0000000503037c24 */ /* 0x001fca000f8e0200 */
[----:B--2---:R-:W-:Y:S01]  /*00a0*/  ISETP.GE.AND P0, PT, R3, UR6, PT ;  /* 0x0000000603007c0c */ /* 0x004fe2000bf06270 */
[----:B-1----:R-:W-:-:S05]  /*00b0*/  IMAD R2, R2, UR4, R5 ;  /* 0x0000000402027c24 */ /* 0x002fca000f8e0205 */
[----:B---3--:R-:W-:-:S13]  /*00c0*/  ISETP.GE.OR P0, PT, R2, UR7, P0 ;  /* 0x0000000702007c0c */ /* 0x008fda0008706670 */
[----:B------:R-:W-:Y:S05]  /*00d0*/  @P0 EXIT ;  /* 0x000000000000094d */ /* 0x000fea0003800000 */
[----:B------:R-:W0:Y:S01]  /*00e0*/  LDCU UR12, c[0x0][0x390] ;  /* 0x00007200ff0c77ac */ /* 0x000e220008000800 */
[----:B------:R-:W-:Y:S02]  /*00f0*/  IMAD R2, R3, UR7, R2 ;  /* 0x0000000703027c24 */ /* 0x000fe4000f8e0202 */
[----:B------:R-:W-:Y:S01]  /*0100*/  HFMA2 R3, -RZ, RZ, 0, 0 ;  /* 0x00000000ff037431 */ /* 0x000fe200000001ff */
[----:B------:R-:W1:Y:S01]  /*0110*/  LDCU.64 UR10, c[0x0][0x358] ;  /* 0x00006b00ff0a77ac */ /* 0x000e620008000a00 */
[----:B0-----:R-:W-:-:S09]  /*0120*/  UISETP.GE.AND UP0, UPT, UR12, 0x1, UPT ;  /* 0x000000010c00788c */ /* 0x001fd2000bf06270 */
[----:B-1----:R-:W-:Y:S05]  /*0130*/  BRA.U !UP0, `(.L_x_0) ;  /* 0x0000000508a87547 */ /* 0x002fea000b800000 */
[----:B------:R-:W-:Y:S02]  /*0140*/  UISETP.GE.U32.AND UP1, UPT, UR12, 0x10, UPT ;  /* 0x000000100c00788c */ /* 0x000fe4000bf26070 */
[----:B------:R-:W-:Y:S01]  /*0150*/  IMAD R0, R2, UR12, RZ ;  /* 0x0000000c02007c24 */ /* 0x000fe2000f8e02ff */
[----:B------:R-:W-:Y:S01]  /*0160*/  ULOP3.LUT UR8, UR12, 0xf, URZ, 0xc0, !UPT ;  /* 0x0000000f0c087892 */ /* 0x000fe2000f8ec0ff */
[----:B------:R-:W-:Y:S01]  /*0170*/  IMAD.MOV.U32 R3, RZ, RZ, RZ ;  /* 0x000000ffff037224 */ /* 0x000fe200078e00ff */
[----:B------:R-:W-:Y:S02]  /*0180*/  UMOV UR4, URZ ;  /* 0x000000ff00047c82 */ /* 0x000fe40008000000 */
[----:B------:R-:W-:Y:S02]  /*0190*/  UISETP.NE.AND UP0, UPT, UR8, URZ, UPT ;  /* 0x000000ff0800728c */ /* 0x000fe4000bf05270 */
[----:B------:R-:W-:Y:S09]  /*01a0*/  BRA.U !UP1, `(.L_x_1) ;  /* 0x0000000109b87547 */ /* 0x000ff2000b800000 */
[----:B------:R-:W0:Y:S01]  /*01b0*/  LDCU.64 UR6, c[0x0][0x380] ;  /* 0x00007000ff0677ac */ /* 0x000e220008000a00 */
[----:B------:R-:W-:Y:S01]  /*01c0*/  MOV R3, RZ ;  /* 0x000000ff00037202 */ /* 0x000fe20000000f00 */
[----:B------:R-:W-:Y:S01]  /*01d0*/  IMAD.MOV.U32 R6, RZ, RZ, R0 ;  /* 0x000000ffff067224 */ /* 0x000fe200078e0000 */
[----:B------:R-:W-:-:S04]  /*01e0*/  ULOP3.LUT UR4, UR12, 0x7ffffff0, URZ, 0xc0, !UPT ;  /* 0x7ffffff00c047892 */ /* 0x000fc8000f8ec0ff */
[----:B------:R-:W-:Y:S02]  /*01f0*/  UIADD3 UR9, UPT, UPT, -UR4, URZ, URZ ;  /* 0x000000ff04097290 */ /* 0x000fe4000fffe1ff */
[----:B0-----:R-:W-:-:S04]  /*0200*/  UIADD3 UR5, UP1, UPT, UR6, 0x20, URZ ;  /* 0x0000002006057890 */ /* 0x001fc8000ff3e0ff */
[----:B------:R-:W-:-:S12]  /*0210*/  UIADD3.X UR6, UPT, UPT, URZ, UR7, URZ, UP1, !UPT ;  /* 0x00000007ff067290 */ /* 0x000fd80008ffe4ff */
.L_x_2:
[----:B------:R-:W-:Y:S01]  /*0220*/  MOV R4, UR5 ;  /* 0x0000000500047c02 */ /* 0x000fe20008000f00 */
[----:B------:R-:W-:-:S04]  /*0230*/  IMAD.U32 R5, RZ, RZ, UR6 ;  /* 0x00000006ff057e24 */ /* 0x000fc8000f8e00ff */
[----:B------:R-:W-:-:S05]  /*0240*/  IMAD.WIDE R4, R6, 0x4, R4 ;  /* 0x0000000406047825 */ /* 0x000fca00078e0204 */
[----:B------:R-:W2:Y:S04]  /*0250*/  LDG.E R16, desc[UR10][R4.64+-0x20] ;  /* 0xffffe00a04107981 */ /* 0x000ea8000c1e1900 */
[----:B------:R-:W3:Y:S04]  /*0260*/  LDG.E R15, desc[UR10][R4.64+-0x1c] ;  /* 0xffffe40a040f7981 */ /* 0x000ee8000c1e1900 */
[----:B------:R-:W4:Y:S04]  /*0270*/  LDG.E R18, desc[UR10][R4.64+-0x18] ;  /* 0xffffe80a04127981 */ /* 0x000f28000c1e1900 */
[----:B------:R-:W5:Y:S04]  /*0280*/  LDG.E R20, desc[UR10][R4.64+-0x14] ;  /* 0xffffec0a04147981 */ /* 0x000f68000c1e1900 */
        /* <DEDUP_REMOVED lines=11> */
[----:B------:R-:W5:Y:S01]  /*0340*/  LDG.E R14, desc[UR10][R4.64+0x1c] ;  /* 0x00001c0a040e7981 */ /* 0x000f62000c1e1900 */
[----:B------:R-:W-:Y:S01]  /*0350*/  UIADD3 UR9, UPT, UPT, UR9, 0x10, URZ ;  /* 0x0000001009097890 */ /* 0x000fe2000fffe0ff */
[----:B------:R-:W-:-:S03]  /*0360*/  IADD3 R6, PT, PT, R6, 0x10, RZ ;  /* 0x0000001006067810 */ /* 0x000fc60007ffe0ff */
[----:B------:R-:W-:Y:S01]  /*0370*/  UISETP.NE.AND UP1, UPT, UR9, URZ, UPT ;  /* 0x000000ff0900728c */ /* 0x000fe2000bf25270 */
[----:B--2---:R-:W-:-:S04]  /*0380*/  FADD R16, R16, R3 ;  /* 0x0000000310107221 */ /* 0x004fc80000000000 */
[----:B---3--:R-:W-:-:S04]  /*0390*/  FADD R15, R16, R15 ;  /* 0x0000000f100f7221 */ /* 0x008fc80000000000 */
[----:B----4-:R-:W-:-:S04]  /*03a0*/  FADD R15, R15, R18 ;  /* 0x000000120f0f7221 */ /* 0x010fc80000000000 */
[----:B-----5:R-:W-:-:S04]  /*03b0*/  FADD R15, R15, R20 ;  /* 0x000000140f0f7221 */ /* 0x020fc80000000000 */
[----:B------:R-:W-:-:S04]  /*03c0*/  FADD R15, R15, R22 ;  /* 0x000000160f0f7221 */ /* 0x000fc80000000000 */
        /* <DEDUP_REMOVED lines=10> */
[----:B------:R-:W-:Y:S01]  /*0470*/  FADD R3, R7, R14 ;  /* 0x0000000e07037221 */ /* 0x000fe20000000000 */
[----:B------:R-:W-:Y:S06]  /*0480*/  BRA.U UP1, `(.L_x_2) ;  /* 0xfffffffd01647547 */ /* 0x000fec000b83ffff */
.L_x_1:
[----:B------:R-:W-:Y:S05]  /*0490*/  BRA.U !UP0, `(.L_x_0) ;  /* 0x0000000108d07547 */ /* 0x000fea000b800000 */
[----:B------:R-:W-:Y:S02]  /*04a0*/  UISETP.GE.U32.AND UP0, UPT, UR8, 0x8, UPT ;  /* 0x000000080800788c */ /* 0x000fe4000bf06070 */
[----:B------:R-:W-:-:S04]  /*04b0*/  ULOP3.LUT UR6, UR12, 0x7, URZ, 0xc0, !UPT ;  /* 0x000000070c067892 */ /* 0x000fc8000f8ec0ff */
[----:B------:R-:W-:-:S03]  /*04c0*/  UISETP.NE.AND UP1, UPT, UR6, URZ, UPT ;  /* 0x000000ff0600728c */ /* 0x000fc6000bf25270 */
[----:B------:R-:W-:Y:S08]  /*04d0*/  BRA.U !UP0, `(.L_x_3) ;  /* 0x0000000108507547 */ /* 0x000ff0000b800000 */
[----:B------:R-:W0:Y:S01]  /*04e0*/  LDC.64 R4, c[0x0][0x380] ;  /* 0x0000e000ff047b82 */ /* 0x000e220000000a00 */
[----:B------:R-:W-:-:S04]  /*04f0*/  VIADD R7, R0, UR4 ;  /* 0x0000000400077c36 */ /* 0x000fc80008000000 */
[----:B0-----:R-:W-:-:S05]  /*0500*/  IMAD.WIDE R4, R7, 0x4, R4 ;  /* 0x0000000407047825 */ /* 0x001fca00078e0204 */
[----:B------:R-:W2:Y:S04]  /*0510*/  LDG.E R6, desc[UR10][R4.64] ;  /* 0x0000000a04067981 */ /* 0x000ea8000c1e1900 */
[----:B------:R-:W3:Y:S04]  /*0520*/  LDG.E R7, desc[UR10][R4.64+0x4] ;  /* 0x0000040a04077981 */ /* 0x000ee8000c1e1900 */
[----:B------:R-:W4:Y:S04]  /*0530*/  LDG.E R9, desc[UR10][R4.64+0x8] ;  /* 0x0000080a04097981 */ /* 0x000f28000c1e1900 */
[----:B------:R-:W5:Y:S04]  /*0540*/  LDG.E R11, desc[UR10][R4.64+0xc] ;  /* 0x00000c0a040b7981 */ /* 0x000f68000c1e1900 */
[----:B------:R-:W5:Y:S04]  /*0550*/  LDG.E R13, desc[UR10][R4.64+0x10] ;  /* 0x0000100a040d7981 */ /* 0x000f68000c1e1900 */
[----:B------:R-:W5:Y:S04]  /*0560*/  LDG.E R15, desc[UR10][R4.64+0x14] ;  /* 0x0000140a040f7981 */ /* 0x000f68000c1e1900 */
[----:B------:R-:W5:Y:S04]  /*0570*/  LDG.E R17, desc[UR10][R4.64+0x18] ;  /* 0x0000180a04117981 */ /* 0x000f68000c1e1900 */
[----:B------:R-:W5:Y:S01]  /*0580*/  LDG.E R19, desc[UR10][R4.64+0x1c] ;  /* 0x00001c0a04137981 */ /* 0x000f62000c1e1900 */
[----:B------:R-:W-:Y:S01]  /*0590*/  UIADD3 UR4, UPT, UPT, UR4, 0x8, URZ ;  /* 0x0000000804047890 */ /* 0x000fe2000fffe0ff */
[----:B--2---:R-:W-:-:S04]  /*05a0*/  FADD R6, R3, R6 ;  /* 0x0000000603067221 */ /* 0x004fc80000000000 */
[----:B---3--:R-:W-:-:S04]  /*05b0*/  FADD R6, R6, R7 ;  /* 0x0000000706067221 */ /* 0x008fc80000000000 */
[----:B----4-:R-:W-:-:S04]  /*05c0*/  FADD R6, R6, R9 ;  /* 0x0000000906067221 */ /* 0x010fc80000000000 */
[----:B-----5:R-:W-:-:S04]  /*05d0*/  FADD R6, R6, R11 ;  /* 0x0000000b06067221 */ /* 0x020fc80000000000 */
[----:B------:R-:W-:-:S04]  /*05e0*/  FADD R6, R6, R13 ;  /* 0x0000000d06067221 */ /* 0x000fc80000000000 */
[----:B------:R-:W-:-:S04]  /*05f0*/  FADD R6, R6, R15 ;  /* 0x0000000f06067221 */ /* 0x000fc80000000000 */
[----:B------:R-:W-:-:S04]  /*0600*/  FADD R6, R6, R17 ;  /* 0x0000001106067221 */ /* 0x000fc80000000000 */
[----:B------:R-:W-:-:S07]  /*0610*/  FADD R3, R6, R19 ;  /* 0x0000001306037221 */ /* 0x000fce0000000000 */
.L_x_3:
[----:B------:R-:W-:Y:S05]  /*0620*/  BRA.U !UP1, `(.L_x_0) ;  /* 0x00000001096c7547 */ /* 0x000fea000b800000 */
[----:B------:R-:W-:Y:S02]  /*0630*/  UISETP.GE.U32.AND UP0, UPT, UR6, 0x4, UPT ;  /* 0x000000040600788c */ /* 0x000fe4000bf06070 */
[----:B------:R-:W-:-:S04]  /*0640*/  ULOP3.LUT UR5, UR12, 0x3, URZ, 0xc0, !UPT ;  /* 0x000000030c057892 */ /* 0x000fc8000f8ec0ff */
[----:B------:R-:W-:-:S03]  /*0650*/  UISETP.NE.AND UP1, UPT, UR5, URZ, UPT ;  /* 0x000000ff0500728c */ /* 0x000fc6000bf25270 */
[----:B------:R-:W-:Y:S08]  /*0660*/  BRA.U !UP0, `(.L_x_4) ;  /* 0x0000000108307547 */ /* 0x000ff0000b800000 */
[----:B------:R-:W0:Y:S01]  /*0670*/  LDC.64 R4, c[0x0][0x380] ;  /* 0x0000e000ff047b82 */ /* 0x000e220000000a00 */
[----:B------:R-:W-:-:S05]  /*0680*/  IADD3 R7, PT, PT, R0, UR4, RZ ;  /* 0x0000000400077c10 */ /* 0x000fca000fffe0ff */
[----:B0-----:R-:W-:-:S05]  /*0690*/  IMAD.WIDE R4, R7, 0x4, R4 ;  /* 0x0000000407047825 */ /* 0x001fca00078e0204 */
[----:B------:R-:W2:Y:S04]  /*06a0*/  LDG.E R6, desc[UR10][R4.64] ;  /* 0x0000000a04067981 */ /* 0x000ea8000c1e1900 */
[----:B------:R-:W3:Y:S04]  /*06b0*/  LDG.E R7, desc[UR10][R4.64+0x4] ;  /* 0x0000040a04077981 */ /* 0x000ee8000c1e1900 */
[----:B------:R-:W4:Y:S04]  /*06c0*/  LDG.E R9, desc[UR10][R4.64+0x8] ;  /* 0x0000080a04097981 */ /* 0x000f28000c1e1900 */
[----:B------:R-:W5:Y:S01]  /*06d0*/  LDG.E R11, desc[UR10][R4.64+0xc] ;  /* 0x00000c0a040b7981 */ /* 0x000f62000c1e1900 */
[----:B------:R-:W-:Y:S01]  /*06e0*/  UIADD3 UR4, UPT, UPT, UR4, 0x4, URZ ;  /* 0x0000000404047890 */ /* 0x000fe2000fffe0ff */
[----:B--2---:R-:W-:-:S04]  /*06f0*/  FADD R6, R3, R6 ;  /* 0x0000000603067221 */ /* 0x004fc80000000000 */
[----:B---3--:R-:W-:-:S04]  /*0700*/  FADD R6, R6, R7 ;  /* 0x0000000706067221 */ /* 0x008fc80000000000 */
[----:B----4-:R-:W-:-:S04]  /*0710*/  FADD R6, R6, R9 ;  /* 0x0000000906067221 */ /* 0x010fc80000000000 */
[----:B-----5:R-:W-:-:S07]  /*0720*/  FADD R3, R6, R11 ;  /* 0x0000000b06037221 */ /* 0x020fce0000000000 */
.L_x_4:
[----:B------:R-:W-:Y:S05]  /*0730*/  BRA.U !UP1, `(.L_x_0) ;  /* 0x0000000109287547 */ /* 0x000fea000b800000 */
[----:B------:R-:W0:Y:S01]  /*0740*/  LDC.64 R6, c[0x0][0x380] ;  /* 0x0000e000ff067b82 */ /* 0x000e220000000a00 */
[----:B------:R-:W-:Y:S01]  /*0750*/  VIADD R9, R0, UR4 ;  /* 0x0000000400097c36 */ /* 0x000fe20008000000 */
[----:B------:R-:W-:-:S12]  /*0760*/  UIADD3 UR5, UPT, UPT, -UR5, URZ, URZ ;  /* 0x000000ff05057290 */ /* 0x000fd8000fffe1ff */
.L_x_5:
[----:B0-----:R-:W-:-:S06]  /*0770*/  IMAD.WIDE R4, R9, 0x4, R6 ;  /* 0x0000000409047825 */ /* 0x001fcc00078e0206 */
[----:B------:R-:W2:Y:S01]  /*0780*/  LDG.E R4, desc[UR10][R4.64] ;  /* 0x0000000a04047981 */ /* 0x000ea2000c1e1900 */
[----:B------:R-:W-:Y:S01]  /*0790*/  UIADD3 UR5, UPT, UPT, UR5, 0x1, URZ ;  /* 0x0000000105057890 */ /* 0x000fe2000fffe0ff */
[----:B------:R-:W-:-:S03]  /*07a0*/  IADD3 R9, PT, PT, R9, 0x1, RZ ;  /* 0x0000000109097810 */ /* 0x000fc60007ffe0ff */
[----:B------:R-:W-:Y:S01]  /*07b0*/  UISETP.NE.AND UP0, UPT, UR5, URZ, UPT ;  /* 0x000000ff0500728c */ /* 0x000fe2000bf05270 */
[----:B--2---:R-:W-:-:S08]  /*07c0*/  FADD R3, R4, R3 ;  /* 0x0000000304037221 */ /* 0x004fd00000000000 */
[----:B------:R-:W-:Y:S05]  /*07d0*/  BRA.U UP0, `(.L_x_5) ;  /* 0xfffffffd00e47547 */ /* 0x000fea000b83ffff */
.L_x_0:
[----:B------:R-:W-:Y:S01]  /*07e0*/  I2FP.F32.S32 R6, UR12 ;  /* 0x0000000c00067c45 */ /* 0x000fe20008201400 */
[----:B------:R-:W-:Y:S03]  /*07f0*/  BSSY.RECONVERGENT B0, `(.L_x_6) ;  /* 0x000000c000007945 */ /* 0x000fe60003800200 */
[----:B------:R-:W0:Y:S08]  /*0800*/  MUFU.RCP R5, R6 ;  /* 0x0000000600057308 */ /* 0x000e300000001000 */
[----:B------:R-:W1:Y:S01]  /*0810*/  FCHK P0, R3, R6 ;  /* 0x0000000603007302 */ /* 0x000e620000000000 */
[----:B0-----:R-:W-:-:S04]  /*0820*/  FFMA R0, -R6, R5, 1 ;  /* 0x3f80000006007423 */ /* 0x001fc80000000105 */
[----:B------:R-:W-:-:S04]  /*0830*/  FFMA R0, R5, R0, R5 ;  /* 0x0000000005007223 */ /* 0x000fc80000000005 */
[----:B------:R-:W-:-:S04]  /*0840*/  FFMA R5, R0, R3, RZ ;  /* 0x0000000300057223 */ /* 0x000fc800000000ff */
[----:B------:R-:W-:-:S04]  /*0850*/  FFMA R4, -R6, R5, R3 ;  /* 0x0000000506047223 */ /* 0x000fc80000000103 */
[----:B------:R-:W-:Y:S01]  /*0860*/  FFMA R7, R0, R4, R5 ;  /* 0x0000000400077223 */ /* 0x000fe20000000005 */
[----:B-1----:R-:W-:Y:S06]  /*0870*/  @!P0 BRA `(.L_x_7) ;  /* 0x00000000000c8947 */ /* 0x002fec0003800000 */
[----:B------:R-:W-:-:S07]  /*0880*/  MOV R4, 0x8a0 ;  /* 0x000008a000047802 */ /* 0x000fce0000000f00 */
[----:B------:R-:W-:Y:S05]  /*0890*/  CALL.REL.NOINC `($__internal_0_$__cuda_sm3x_div_rn_noftz_f32_slowpath) ;  /* 0x0000000000187944 */ /* 0x000fea0003c00000 */
[----:B------:R-:W-:-:S07]  /*08a0*/  IMAD.MOV.U32 R7, RZ, RZ, R0 ;  /* 0x000000ffff077224 */ /* 0x000fce00078e0000 */
.L_x_7:
[----:B------:R-:W-:Y:S05]  /*08b0*/  BSYNC.RECONVERGENT B0 ;  /* 0x0000000000007941 */ /* 0x000fea0003800200 */
.L_x_6:
[----:B------:R-:W0:Y:S02]  /*08c0*/  LDC.64 R4, c[0x0][0x388] ;  /* 0x0000e200ff047b82 */ /* 0x000e240000000a00 */
[----:B0-----:R-:W-:-:S05]  /*08d0*/  IMAD.WIDE R2, R2, 0x4, R4 ;  /* 0x0000000402027825 */ /* 0x001fca00078e0204 */
[----:B------:R-:W-:Y:S01]  /*08e0*/  STG.E desc[UR10][R2.64], R7 ;  /* 0x0000000702007986 */ /* 0x000fe2000c10190a */
[----:B------:R-:W-:Y:S05]  /*08f0*/  EXIT ;  /* 0x000000000000794d */ /* 0x000fea0003800000 */
        .weak           $__internal_0_$__cuda_sm3x_div_rn_noftz_f32_slowpath
        .type           $__internal_0_$__cuda_sm3x_div_rn_noftz_f32_slowpath,@function
        .size           $__internal_0_$__cuda_sm3x_div_rn_noftz_f32_slowpath,(.L_x_20 - $__internal_0_$__cuda_sm3x_div_rn_noftz_f32_slowpath)
$__internal_0_$__cuda_sm3x_div_rn_noftz_f32_slowpath:
[----:B------:R-:W-:Y:S01]  /*0900*/  SHF.R.U32.HI R5, RZ, 0x17, R6 ;  /* 0x00000017ff057819 */ /* 0x000fe20000011606 */
[----:B------:R-:W-:Y:S01]  /*0910*/  BSSY.RECONVERGENT B1, `(.L_x_8) ;  /* 0x0000063000017945 */ /* 0x000fe20003800200 */
[----:B------:R-:W-:Y:S02]  /*0920*/  SHF.R.U32.HI R0, RZ, 0x17, R3 ;  /* 0x00000017ff007819 */ /* 0x000fe40000011603 */
[----:B------:R-:W-:Y:S02]  /*0930*/  LOP3.LUT R5, R5, 0xff, RZ, 0xc0, !PT ;  /* 0x000000ff05057812 */ /* 0x000fe400078ec0ff */
[----:B------:R-:W-:Y:S02]  /*0940*/  LOP3.LUT R10, R0, 0xff, RZ, 0xc0, !PT ;  /* 0x000000ff000a7812 */ /* 0x000fe400078ec0ff */
[----:B------:R-:W-:Y:S02]  /*0950*/  IADD3 R8, PT, PT, R5, -0x1, RZ ;  /* 0xffffffff05087810 */ /* 0x000fe40007ffe0ff */
[----:B------:R-:W-:-:S02]  /*0960*/  IADD3 R9, PT, PT, R10, -0x1, RZ ;  /* 0xffffffff0a097810 */ /* 0x000fc40007ffe0ff */
[----:B------:R-:W-:-:S04]  /*0970*/  ISETP.GT.U32.AND P0, PT, R8, 0xfd, PT ;  /* 0x000000fd0800780c */ /* 0x000fc80003f04070 */
[----:B------:R-:W-:-:S13]  /*0980*/  ISETP.GT.U32.OR P0, PT, R9, 0xfd, P0 ;  /* 0x000000fd0900780c */ /* 0x000fda0000704470 */
[----:B------:R-:W-:Y:S01]  /*0990*/  @!P0 IMAD.MOV.U32 R7, RZ, RZ, RZ ;  /* 0x000000ffff078224 */ /* 0x000fe200078e00ff */
[----:B------:R-:W-:Y:S06]  /*09a0*/  @!P0 BRA `(.L_x_9) ;  /* 0x0000000000608947 */ /* 0x000fec0003800000 */
[----:B------:R-:W-:Y:S02]  /*09b0*/  FSETP.GTU.FTZ.AND P0, PT, |R3|, +INF , PT ;  /* 0x7f8000000300780b */ /* 0x000fe40003f1c200 */
[----:B------:R-:W-:Y:S02]  /*09c0*/  FSETP.GTU.FTZ.AND P1, PT, |R6|, +INF , PT ;  /* 0x7f8000000600780b */ /* 0x000fe40003f3c200 */
[----:B------:R-:W-:Y:S02]  /*09d0*/  MOV R0, R6 ;  /* 0x0000000600007202 */ /* 0x000fe40000000f00 */
[----:B------:R-:W-:-:S13]  /*09e0*/  PLOP3.LUT P0, PT, P0, P1, PT, 0xf8, 0x8f ;  /* 0x00000000008f781c */ /* 0x000fda0000703f70 */
[----:B------:R-:W-:Y:S05]  /*09f0*/  @P0 BRA `(.L_x_10) ;  /* 0x00000004004c0947 */ /* 0x000fea0003800000 */
[----:B------:R-:W-:-:S13]  /*0a00*/  LOP3.LUT P0, RZ, R6, 0x7fffffff, R3, 0xc8, !PT ;  /* 0x7fffffff06ff7812 */ /* 0x000fda000780c803 */
[----:B------:R-:W-:Y:S05]  /*0a10*/  @!P0 BRA `(.L_x_11) ;  /* 0x00000004003c8947 */ /* 0x000fea0003800000 */
[C---:B------:R-:W-:Y:S02]  /*0a20*/  FSETP.NEU.FTZ.AND P2, PT, |R3|.reuse, +INF , PT ;  /* 0x7f8000000300780b */ /* 0x040fe40003f5d200 */
[----:B------:R-:W-:Y:S02]  /*0a30*/  FSETP.NEU.FTZ.AND P1, PT, |R0|, +INF , PT ;  /* 0x7f8000000000780b */ /* 0x000fe40003f3d200 */
[----:B------:R-:W-:-:S11]  /*0a40*/  FSETP.NEU.FTZ.AND P0, PT, |R3|, +INF , PT ;  /* 0x7f8000000300780b */ /* 0x000fd60003f1d200 */
[----:B------:R-:W-:Y:S05]  /*0a50*/  @!P1 BRA !P2, `(.L_x_11) ;  /* 0x00000004002c9947 */ /* 0x000fea0005000000 */
[----:B------:R-:W-:-:S04]  /*0a60*/  LOP3.LUT P2, RZ, R3, 0x7fffffff, RZ, 0xc0, !PT ;  /* 0x7fffffff03ff7812 */ /* 0x000fc8000784c0ff */
[----:B------:R-:W-:-:S13]  /*0a70*/  PLOP3.LUT P1, PT, P1, P2, PT, 0x2f, 0xf2 ;  /* 0x0000000000f2781c */ /* 0x000fda0000f24577 */
[----:B------:R-:W-:Y:S05]  /*0a80*/  @P1 BRA `(.L_x_12) ;  /* 0x0000000400181947 */ /* 0x000fea0003800000 */
[----:B------:R-:W-:-:S04]  /*0a90*/  LOP3.LUT P1, RZ, R6, 0x7fffffff, RZ, 0xc0, !PT ;  /* 0x7fffffff06ff7812 */ /* 0x000fc8000782c0ff */
[----:B------:R-:W-:-:S13]  /*0aa0*/  PLOP3.LUT P0, PT, P0, P1, PT, 0x2f, 0xf2 ;  /* 0x0000000000f2781c */ /* 0x000fda0000702577 */
[----:B------:R-:W-:Y:S05]  /*0ab0*/  @P0 BRA `(.L_x_13) ;  /* 0x0000000400000947 */ /* 0x000fea0003800000 */
[----:B------:R-:W-:Y:S02]  /*0ac0*/  ISETP.GE.AND P0, PT, R9, RZ, PT ;  /* 0x000000ff0900720c */ /* 0x000fe40003f06270 */
[----:B------:R-:W-:-:S11]  /*0ad0*/  ISETP.GE.AND P1, PT, R8, RZ, PT ;  /* 0x000000ff0800720c */ /* 0x000fd60003f26270 */
[----:B------:R-:W-:Y:S01]  /*0ae0*/  @P0 MOV R7, RZ ;  /* 0x000000ff00070202 */ /* 0x000fe20000000f00 */
[----:B------:R-:W-:Y:S02]  /*0af0*/  @!P0 IMAD.MOV.U32 R7, RZ, RZ, -0x40 ;  /* 0xffffffc0ff078424 */ /* 0x000fe400078e00ff */
[----:B------:R-:W-:Y:S01]  /*0b00*/  @!P0 FFMA R3, R3, 1.84467440737095516160e+19, RZ ;  /* 0x5f80000003038823 */ /* 0x000fe200000000ff */
[----:B------:R-:W-:Y:S02]  /*0b10*/  @!P1 FFMA R6, R0, 1.84467440737095516160e+19, RZ ;  /* 0x5f80000000069823 */ /* 0x000fe400000000ff */
[----:B------:R-:W-:-:S07]  /*0b20*/  @!P1 IADD3 R7, PT, PT, R7, 0x40, RZ ;  /* 0x0000004007079810 */ /* 0x000fce0007ffe0ff */
.L_x_9:
[----:B------:R-:W-:Y:S01]  /*0b30*/  LEA R9, R5, 0xc0800000, 0x17 ;  /* 0xc080000005097811 */ /* 0x000fe200078eb8ff */
[----:B------:R-:W-:Y:S03]  /*0b40*/  BSSY.RECONVERGENT B2, `(.L_x_14) ;  /* 0x0000036000027945 */ /* 0x000fe60003800200 */
[----:B------:R-:W-:Y:S01]  /*0b50*/  IADD3 R9, PT, PT, -R9, R6, RZ ;  /* 0x0000000609097210 */ /* 0x000fe20007ffe1ff */
[----:B------:R-:W-:-:S03]  /*0b60*/  VIADD R6, R10, 0xffffff81 ;  /* 0xffffff810a067836 */ /* 0x000fc60000000000 */
[----:B------:R-:W0:Y:S01]  /*0b70*/  MUFU.RCP R8, R9 ;  /* 0x0000000900087308 */ /* 0x000e220000001000 */
[----:B------:R-:W-:Y:S01]  /*0b80*/  FADD.FTZ R11, -R9, -RZ ;  /* 0x800000ff090b7221 */ /* 0x000fe20000010100 */
[C---:B------:R-:W-:Y:S01]  /*0b90*/  IMAD R0, R6.reuse, -0x800000, R3 ;  /* 0xff80000006007824 */ /* 0x040fe200078e0203 */
[----:B------:R-:W-:-:S04]  /*0ba0*/  IADD3 R6, PT, PT, R6, 0x7f, -R5 ;  /* 0x0000007f06067810 */ /* 0x000fc80007ffe805 */
[----:B------:R-:W-:Y:S01]  /*0bb0*/  IADD3 R6, PT, PT, R6, R7, RZ ;  /* 0x0000000706067210 */ /* 0x000fe20007ffe0ff */
[----:B0-----:R-:W-:-:S04]  /*0bc0*/  FFMA R13, R8, R11, 1 ;  /* 0x3f800000080d7423 */ /* 0x001fc8000000000b */
[----:B------:R-:W-:-:S04]  /*0bd0*/  FFMA R10, R8, R13, R8 ;  /* 0x0000000d080a7223 */ /* 0x000fc80000000008 */
[----:B------:R-:W-:-:S04]  /*0be0*/  FFMA R3, R0, R10, RZ ;  /* 0x0000000a00037223 */ /* 0x000fc800000000ff */
[----:B------:R-:W-:-:S04]  /*0bf0*/  FFMA R8, R11, R3, R0 ;  /* 0x000000030b087223 */ /* 0x000fc80000000000 */
[----:B------:R-:W-:-:S04]  /*0c00*/  FFMA R13, R10, R8, R3 ;  /* 0x000000080a0d7223 */ /* 0x000fc80000000003 */
[----:B------:R-:W-:-:S04]  /*0c10*/  FFMA R8, R11, R13, R0 ;  /* 0x0000000d0b087223 */ /* 0x000fc80000000000 */
[----:B------:R-:W-:-:S05]  /*0c20*/  FFMA R0, R10, R8, R13 ;  /* 0x000000080a007223 */ /* 0x000fca000000000d */
[----:B------:R-:W-:-:S04]  /*0c30*/  SHF.R.U32.HI R3, RZ, 0x17, R0 ;  /* 0x00000017ff037819 */ /* 0x000fc80000011600 */
[----:B------:R-:W-:-:S04]  /*0c40*/  LOP3.LUT R3, R3, 0xff, RZ, 0xc0, !PT ;  /* 0x000000ff03037812 */ /* 0x000fc800078ec0ff */
[----:B------:R-:W-:-:S05]  /*0c50*/  IADD3 R7, PT, PT, R3, R6, RZ ;  /* 0x0000000603077210 */ /* 0x000fca0007ffe0ff */
[----:B------:R-:W-:-:S05]  /*0c60*/  VIADD R3, R7, 0xffffffff ;  /* 0xffffffff07037836 */ /* 0x000fca0000000000 */
[----:B------:R-:W-:-:S13]  /*0c70*/  ISETP.GE.U32.AND P0, PT, R3, 0xfe, PT ;  /* 0x000000fe0300780c */ /* 0x000fda0003f06070 */
[----:B------:R-:W-:Y:S05]  /*0c80*/  @!P0 BRA `(.L_x_15) ;  /* 0x0000000000808947 */ /* 0x000fea0003800000 */
[----:B------:R-:W-:-:S13]  /*0c90*/  ISETP.GT.AND P0, PT, R7, 0xfe, PT ;  /* 0x000000fe0700780c */ /* 0x000fda0003f04270 */
[----:B------:R-:W-:Y:S05]  /*0ca0*/  @P0 BRA `(.L_x_16) ;  /* 0x00000000006c0947 */ /* 0x000fea0003800000 */
[----:B------:R-:W-:-:S13]  /*0cb0*/  ISETP.GE.AND P0, PT, R7, 0x1, PT ;  /* 0x000000010700780c */ /* 0x000fda0003f06270 */
[----:B------:R-:W-:Y:S05]  /*0cc0*/  @P0 BRA `(.L_x_17) ;  /* 0x0000000000740947 */ /* 0x000fea0003800000 */
[----:B------:R-:W-:Y:S02]  /*0cd0*/  ISETP.GE.AND P0, PT, R7, -0x18, PT ;  /* 0xffffffe80700780c */ /* 0x000fe40003f06270 */
[----:B------:R-:W-:-:S11]  /*0ce0*/  LOP3.LUT R0, R0, 0x80000000, RZ, 0xc0, !PT ;  /* 0x8000000000007812 */ /* 0x000fd600078ec0ff */
[----:B------:R-:W-:Y:S05]  /*0cf0*/  @!P0 BRA `(.L_x_17) ;  /* 0x0000000000688947 */ /* 0x000fea0003800000 */
[CCC-:B------:R-:W-:Y:S01]  /*0d00*/  FFMA.RZ R3, R10.reuse, R8.reuse, R13.reuse ;  /* 0x000000080a037223 */ /* 0x1c0fe2000000c00d */
[CCC-:B------:R-:W-:Y:S01]  /*0d10*/  FFMA.RM R6, R10.reuse, R8.reuse, R13.reuse ;  /* 0x000000080a067223 */ /* 0x1c0fe2000000400d */
[C---:B------:R-:W-:Y:S02]  /*0d20*/  ISETP.NE.AND P2, PT, R7.reuse, RZ, PT ;  /* 0x000000ff0700720c */ /* 0x040fe40003f45270 */
[----:B------:R-:W-:Y:S02]  /*0d30*/  ISETP.NE.AND P1, PT, R7, RZ, PT ;  /* 0x000000ff0700720c */ /* 0x000fe40003f25270 */
[----:B------:R-:W-:Y:S01]  /*0d40*/  LOP3.LUT R5, R3, 0x7fffff, RZ, 0xc0, !PT ;  /* 0x007fffff03057812 */ /* 0x000fe200078ec0ff */
[----:B------:R-:W-:Y:S01]  /*0d50*/  FFMA.RP R3, R10, R8, R13 ;  /* 0x000000080a037223 */ /* 0x000fe2000000800d */
[----:B------:R-:W-:Y:S02]  /*0d60*/  IADD3 R8, PT, PT, R7, 0x20, RZ ;  /* 0x0000002007087810 */ /* 0x000fe40007ffe0ff */
[----:B------:R-:W-:-:S02]  /*0d70*/  LOP3.LUT R5, R5, 0x800000, RZ, 0xfc, !PT ;  /* 0x0080000005057812 */ /* 0x000fc400078efcff */
[----:B------:R-:W-:Y:S02]  /*0d80*/  IADD3 R7, PT, PT, -R7, RZ, RZ ;  /* 0x000000ff07077210 */ /* 0x000fe40007ffe1ff */
[----:B------:R-:W-:Y:S02]  /*0d90*/  SHF.L.U32 R8, R5, R8, RZ ;  /* 0x0000000805087219 */ /* 0x000fe400000006ff */
[----:B------:R-:W-:Y:S02]  /*0da0*/  FSETP.NEU.FTZ.AND P0, PT, R3, R6, PT ;  /* 0x000000060300720b */ /* 0x000fe40003f1d000 */
[----:B------:R-:W-:Y:S02]  /*0db0*/  SEL R6, R7, RZ, P2 ;  /* 0x000000ff07067207 */ /* 0x000fe40001000000 */
[----:B------:R-:W-:Y:S02]  /*0dc0*/  ISETP.NE.AND P1, PT, R8, RZ, P1 ;  /* 0x000000ff0800720c */ /* 0x000fe40000f25270 */
[----:B------:R-:W-:-:S02]  /*0dd0*/  SHF.R.U32.HI R6, RZ, R6, R5 ;  /* 0x00000006ff067219 */ /* 0x000fc40000011605 */
[----:B------:R-:W-:Y:S02]  /*0de0*/  PLOP3.LUT P0, PT, P0, P1, PT, 0xf8, 0x8f ;  /* 0x00000000008f781c */ /* 0x000fe40000703f70 */
[----:B------:R-:W-:Y:S02]  /*0df0*/  SHF.R.U32.HI R8, RZ, 0x1, R6 ;  /* 0x00000001ff087819 */ /* 0x000fe40000011606 */
[----:B------:R-:W-:-:S04]  /*0e00*/  SEL R3, RZ, 0x1, !P0 ;  /* 0x00000001ff037807 */ /* 0x000fc80004000000 */
[----:B------:R-:W-:-:S04]  /*0e10*/  LOP3.LUT R3, R3, 0x1, R8, 0xf8, !PT ;  /* 0x0000000103037812 */ /* 0x000fc800078ef808 */
[----:B------:R-:W-:-:S05]  /*0e20*/  LOP3.LUT R3, R3, R6, RZ, 0xc0, !PT ;  /* 0x0000000603037212 */ /* 0x000fca00078ec0ff */
[----:B------:R-:W-:-:S05]  /*0e30*/  IMAD.IADD R3, R8, 0x1, R3 ;  /* 0x0000000108037824 */ /* 0x000fca00078e0203 */
[----:B------:R-:W-:Y:S01]  /*0e40*/  LOP3.LUT R0, R3, R0, RZ, 0xfc, !PT ;  /* 0x0000000003007212 */ /* 0x000fe200078efcff */
[----:B------:R-:W-:Y:S06]  /*0e50*/  BRA `(.L_x_17) ;  /* 0x0000000000107947 */ /* 0x000fec0003800000 */
.L_x_16:
[----:B------:R-:W-:-:S04]  /*0e60*/  LOP3.LUT R0, R0, 0x80000000, RZ, 0xc0, !PT ;  /* 0x8000000000007812 */ /* 0x000fc800078ec0ff */
[----:B------:R-:W-:Y:S01]  /*0e70*/  LOP3.LUT R0, R0, 0x7f800000, RZ, 0xfc, !PT ;  /* 0x7f80000000007812 */ /* 0x000fe200078efcff */
[----:B------:R-:W-:Y:S06]  /*0e80*/  BRA `(.L_x_17) ;  /* 0x0000000000047947 */ /* 0x000fec0003800000 */
.L_x_15:
[----:B------:R-:W-:-:S07]  /*0e90*/  LEA R0, R6, R0, 0x17 ;  /* 0x0000000006007211 */ /* 0x000fce00078eb8ff */
.L_x_17:
[----:B------:R-:W-:Y:S05]  /*0ea0*/  BSYNC.RECONVERGENT B2 ;  /* 0x0000000000027941 */ /* 0x000fea0003800200 */
.L_x_14:
[----:B------:R-:W-:Y:S05]  /*0eb0*/  BRA `(.L_x_18) ;  /* 0x0000000000207947 */ /* 0x000fea0003800000 */
.L_x_13:
[----:B------:R-:W-:-:S04]  /*0ec0*/  LOP3.LUT R0, R6, 0x80000000, R3, 0x48, !PT ;  /* 0x8000000006007812 */ /* 0x000fc800078e4803 */
[----:B------:R-:W-:Y:S01]  /*0ed0*/  LOP3.LUT R0, R0, 0x7f800000, RZ, 0xfc, !PT ;  /* 0x7f80000000007812 */ /* 0x000fe200078efcff */
[----:B------:R-:W-:Y:S06]  /*0ee0*/  BRA `(.L_x_18) ;  /* 0x0000000000147947 */ /* 0x000fec0003800000 */
.L_x_12:
[----:B------:R-:W-:Y:S01]  /*0ef0*/  LOP3.LUT R0, R6, 0x80000000, R3, 0x48, !PT ;  /* 0x8000000006007812 */ /* 0x000fe200078e4803 */
[----:B------:R-:W-:Y:S06]  /*0f00*/  BRA `(.L_x_18) ;  /* 0x00000000000c7947 */ /* 0x000fec0003800000 */
.L_x_11:
[----:B------:R-:W0:Y:S01]  /*0f10*/  MUFU.RSQ R0, -QNAN ;  /* 0xffc0000000007908 */ /* 0x000e220000001400 */
[----:B------:R-:W-:Y:S05]  /*0f20*/  BRA `(.L_x_18) ;  /* 0x0000000000047947 */ /* 0x000fea0003800000 */
.L_x_10:
[----:B------:R-:W-:-:S07]  /*0f30*/  FADD.FTZ R0, R3, R0 ;  /* 0x0000000003007221 */ /* 0x000fce0000010000 */
.L_x_18:
[----:B------:R-:W-:Y:S05]  /*0f40*/  BSYNC.RECONVERGENT B1 ;  /* 0x0000000000017941 */ /* 0x000fea0003800200 */
.L_x_8:
[----:B------:R-:W-:-:S04]  /*0f50*/  HFMA2 R5, -RZ, RZ, 0, 0 ;  /* 0x00000000ff057431 */ /* 0x000fc800000001ff */
[----:B0-----:R-:W-:Y:S05]  /*0f60*/  RET.REL.NODEC R4 `(_Z16grayscale_kernalPfS_iii) ;  /* 0xfffffff004247950 */ /* 0x001fea0003c3ffff */
.L_x_19:
[----:B------:R-:W-:-:S00]  /*0f70*/  BRA `(.L_x_19) ;  /* 0xfffffffc00fc7947 */ /* 0x000fc0000383ffff */
[----:B------:R-:W-:-:S00]  /*0f80*/  NOP ;  /* 0x0000000000007918 */ /* 0x000fc00000000000 */
[----:B------:R-:W-:-:S00]  /*0f90*/  NOP ;  /* 0x0000000000007918 */ /* 0x000fc00000000000 */
[----:B------:R-:W-:-:S00]  /*0fa0*/  NOP ;  /* 0x0000000000007918 */ /* 0x000fc00000000000 */
[----:B------:R-:W-:-:S00]  /*0fb0*/  NOP ;  /* 0x0000000000007918 */ /* 0x000fc00000000000 */
[----:B------:R-:W-:-:S00]  /*0fc0*/  NOP ;  /* 0x0000000000007918 */ /* 0x000fc00000000000 */
[----:B------:R-:W-:-:S00]  /*0fd0*/  NOP ;  /* 0x0000000000007918 */ /* 0x000fc00000000000 */
[----:B------:R-:W-:-:S00]  /*0fe0*/  NOP ;  /* 0x0000000000007918 */ /* 0x000fc00000000000 */
[----:B------:R-:W-:-:S00]  /*0ff0*/  NOP ;  /* 0x0000000000007918 */ /* 0x000fc00000000000 */
.L_x_20:


//--------------------- .nv.shared.reserved.0     --------------------------
	.section	.nv.shared.reserved.0,"aw",@nobits
	.weak		__nv_reservedSMEM_offset_0_alias
	.size		__nv_reservedSMEM_offset_0_alias, 0, 64
	.other		__nv_reservedSMEM_offset_0_alias,@"STO_CUDA_RESERVED_SHARED STV_DEFAULT"
__nv_reservedSMEM_offset_0_alias:
	.zero		0
	.zero		64


//--------------------- .nv.constant0._Z16grayscale_kernalPfS_iii --------------------------
	.section	.nv.constant0._Z16grayscale_kernalPfS_iii,"a",@progbits
	.sectionflags	@""
	.align	4
.nv.constant0._Z16grayscale_kernalPfS_iii:
	.zero		924


//--------------------- SYMBOLS --------------------------

	.type		.nv.reservedSmem.offset0,@object
	.size		.nv.reservedSmem.offset0,0x4
